	.headerflags	@"EF_CUDA_TEXMODE_UNIFIED EF_CUDA_64BIT_ADDRESS EF_CUDA_ACCELERATORS EF_CUDA_SM90 EF_CUDA_VIRTUAL_SM(EF_CUDA_SM90)"
	.elftype	@"ET_EXEC"


//--------------------- .nv.info                  --------------------------
	.section	.nv.info,"",@"SHT_CUDA_INFO"
	.align	4


	//----- nvinfo : EIATTR_REGCOUNT
	.align		4
        /*0000*/ 	.byte	0x04, 0x2f
        /*0002*/ 	.short	(.L_3 - .L_2)
	.align		4
.L_2:
        /*0004*/ 	.word	index@(triton_poi_fused__native_batch_norm_legit_no_training_relu_21)
        /*0008*/ 	.word	0x00000024


	//----- nvinfo : EIATTR_MIN_STACK_SIZE
	.align		4
.L_3:
        /*000c*/ 	.byte	0x04, 0x12
        /*000e*/ 	.short	(.L_5 - .L_4)
	.align		4
.L_4:
        /*0010*/ 	.word	index@(triton_poi_fused__native_batch_norm_legit_no_training_relu_21)
        /*0014*/ 	.word	0x00000000


	//----- nvinfo : EIATTR_FRAME_SIZE
	.align		4
.L_5:
        /*0018*/ 	.byte	0x04, 0x11
        /*001a*/ 	.short	(.L_7 - .L_6)
	.align		4
.L_6:
        /*001c*/ 	.word	index@(triton_poi_fused__native_batch_norm_legit_no_training_relu_21)
        /*0020*/ 	.word	0x00000000


	//----- nvinfo : EIATTR_MIN_STACK_SIZE
	.align		4
.L_7:
        /*0024*/ 	.byte	0x04, 0x12
        /*0026*/ 	.short	(.L_9 - .L_8)
	.align		4
.L_8:
        /*0028*/ 	.word	index@(triton_poi_fused__native_batch_norm_legit_no_training_relu_21)
        /*002c*/ 	.word	0x00000000
.L_9:


//--------------------- .nv.info.triton_poi_fused__native_batch_norm_legit_no_training_relu_21 --------------------------
	.section	.nv.info.triton_poi_fused__native_batch_norm_legit_no_training_relu_21,"",@"SHT_CUDA_INFO"
	.sectionflags	@""
	.align	4


	//----- nvinfo : EIATTR_CUDA_API_VERSION
	.align		4
        /*0000*/ 	.byte	0x04, 0x37
        /*0002*/ 	.short	(.L_11 - .L_10)
.L_10:
        /*0004*/ 	.word	0x0000007c


	//----- nvinfo : EIATTR_KPARAM_INFO
	.align		4
.L_11:
        /*0008*/ 	.byte	0x04, 0x17
        /*000a*/ 	.short	(.L_13 - .L_12)
.L_12:
        /*000c*/ 	.word	0x00000000
        /*0010*/ 	.short	0x0006
        /*0012*/ 	.short	0x0030
        /*0014*/ 	.byte	0x00, 0xf0, 0x11, 0x00


	//----- nvinfo : EIATTR_KPARAM_INFO
	.align		4
.L_13:
        /*0018*/ 	.byte	0x04, 0x17
        /*001a*/ 	.short	(.L_15 - .L_14)
.L_14:
        /*001c*/ 	.word	0x00000000
        /*0020*/ 	.short	0x0005
        /*0022*/ 	.short	0x0028
        /*0024*/ 	.byte	0x00, 0xf4, 0x21, 0x00


	//----- nvinfo : EIATTR_KPARAM_INFO
	.align		4
.L_15:
        /*0028*/ 	.byte	0x04, 0x17
        /*002a*/ 	.short	(.L_17 - .L_16)
.L_16:
        /*002c*/ 	.word	0x00000000
        /*0030*/ 	.short	0x0004
        /*0032*/ 	.short	0x0020
        /*0034*/ 	.byte	0x00, 0xf4, 0x21, 0x00


	//----- nvinfo : EIATTR_KPARAM_INFO
	.align		4
.L_17:
        /*0038*/ 	.byte	0x04, 0x17
        /*003a*/ 	.short	(.L_19 - .L_18)
.L_18:
        /*003c*/ 	.word	0x00000000
        /*0040*/ 	.short	0x0003
        /*0042*/ 	.short	0x0018
        /*0044*/ 	.byte	0x00, 0xf4, 0x21, 0x00


	//----- nvinfo : EIATTR_KPARAM_INFO
	.align		4
.L_19:
        /*0048*/ 	.byte	0x04, 0x17
        /*004a*/ 	.short	(.L_21 - .L_20)
.L_20:
        /*004c*/ 	.word	0x00000000
        /*0050*/ 	.short	0x0002
        /*0052*/ 	.short	0x0010
        /*0054*/ 	.byte	0x00, 0xf4, 0x21, 0x00


	//----- nvinfo : EIATTR_KPARAM_INFO
	.align		4
.L_21:
        /*0058*/ 	.byte	0x04, 0x17
        /*005a*/ 	.short	(.L_23 - .L_22)
.L_22:
        /*005c*/ 	.word	0x00000000
        /*0060*/ 	.short	0x0001
        /*0062*/ 	.short	0x0008
        /*0064*/ 	.byte	0x00, 0xf4, 0x21, 0x00


	//----- nvinfo : EIATTR_KPARAM_INFO
	.align		4
.L_23:
        /*0068*/ 	.byte	0x04, 0x17
        /*006a*/ 	.short	(.L_25 - .L_24)
.L_24:
        /*006c*/ 	.word	0x00000000
        /*0070*/ 	.short	0x0000
        /*0072*/ 	.short	0x0000
        /*0074*/ 	.byte	0x00, 0xf4, 0x21, 0x00


	//----- nvinfo : EIATTR_SPARSE_MMA_MASK
	.align		4
.L_25:
        /*0078*/ 	.byte	0x03, 0x50
        /*007a*/ 	.short	0x0000


	//----- nvinfo : EIATTR_MAXREG_COUNT
	.align		4
        /*007c*/ 	.byte	0x03, 0x1b
        /*007e*/ 	.short	0x00ff


	//----- nvinfo : EIATTR_EXIT_INSTR_OFFSETS
	.align		4
        /*0080*/ 	.byte	0x04, 0x1c
        /*0082*/ 	.short	(.L_27 - .L_26)


	//   ....[0]....
.L_26:
        /*0084*/ 	.word	0x00000b30


	//   ....[1]....
        /*0088*/ 	.word	0x00000b50


	//----- nvinfo : EIATTR_REQNTID
	.align		4
.L_27:
        /*008c*/ 	.byte	0x04, 0x10
        /*008e*/ 	.short	(.L_29 - .L_28)
.L_28:
        /*0090*/ 	.word	0x00000080
        /*0094*/ 	.word	0x00000001
        /*0098*/ 	.word	0x00000001


	//----- nvinfo : EIATTR_CBANK_PARAM_SIZE
	.align		4
.L_29:
        /*009c*/ 	.byte	0x03, 0x19
        /*009e*/ 	.short	0x0034


	//----- nvinfo : EIATTR_PARAM_CBANK
	.align		4
        /*00a0*/ 	.byte	0x04, 0x0a
        /*00a2*/ 	.short	(.L_31 - .L_30)
	.align		4
.L_30:
        /*00a4*/ 	.word	index@(.nv.constant0.triton_poi_fused__native_batch_norm_legit_no_training_relu_21)
        /*00a8*/ 	.short	0x0210
        /*00aa*/ 	.short	0x0034


	//----- nvinfo : EIATTR_SW_WAR
	.align		4
.L_31:
        /*00ac*/ 	.byte	0x04, 0x36
        /*00ae*/ 	.short	(.L_33 - .L_32)
.L_32:
        /*00b0*/ 	.word	0x00000008
.L_33:


//--------------------- .nv.callgraph             --------------------------
	.section	.nv.callgraph,"",@"SHT_CUDA_CALLGRAPH"
	.align	4
	.sectionentsize	8
	.align		4
        /*0000*/ 	.word	0x00000000
	.align		4
        /*0004*/ 	.word	0xffffffff
	.align		4
        /*0008*/ 	.word	0x00000000
	.align		4
        /*000c*/ 	.word	0xfffffffe
	.align		4
        /*0010*/ 	.word	0x00000000
	.align		4
        /*0014*/ 	.word	0xfffffffd
	.align		4
        /*0018*/ 	.word	0x00000000
	.align		4
        /*001c*/ 	.word	0xfffffffc


//--------------------- .nv.constant4             --------------------------
	.section	.nv.constant4,"a",@progbits
	.align	8
	.align		8
.nv.constant4:
        /*0000*/ 	.dword	_$_str
	.align		8
        /*0008*/ 	.dword	_$_str_$_2


//--------------------- .text.triton_poi_fused__native_batch_norm_legit_no_training_relu_21 --------------------------
	.section	.text.triton_poi_fused__native_batch_norm_legit_no_training_relu_21,"ax",@progbits
	.align	128
        .global         triton_poi_fused__native_batch_norm_legit_no_training_relu_21
        .type           triton_poi_fused__native_batch_norm_legit_no_training_relu_21,@function
        .size           triton_poi_fused__native_batch_norm_legit_no_training_relu_21,(.L_x_1 - triton_poi_fused__native_batch_norm_legit_no_training_relu_21)
        .other          triton_poi_fused__native_batch_norm_legit_no_training_relu_21,@"STO_CUDA_ENTRY STV_DEFAULT"
triton_poi_fused__native_batch_norm_legit_no_training_relu_21:
.text.triton_poi_fused__native_batch_norm_legit_no_training_relu_21:
[----:B------:R-:W0:Y:S02]  /*0000*/  LDC R1, c[0x0][0x28] ;  /* 0x00000a00ff017b82 */ /* 0x000e240000000800 */
[----:B------:R-:W1:Y:S01]  /*0010*/  S2R R0, SR_TID.X ;  /* 0x0000000000007919 */ /* 0x000e620000002100 */
[----:B------:R-:W2:Y:S01]  /*0020*/  LDC.64 R28, c[0x0][0x220] ;  /* 0x00008800ff1c7b82 */ /* 0x000ea20000000a00 */
[----:B------:R-:W3:Y:S07]  /*0030*/  S2R R3, SR_CTAID.X ;  /* 0x0000000000037919 */ /* 0x000eee0000002500 */
[----:B------:R-:W4:Y:S01]  /*0040*/  LDC.64 R32, c[0x0][0x210] ;  /* 0x00008400ff207b82 */ /* 0x000f220000000a00 */
[----:B------:R-:W-:Y:S01]  /*0050*/  ULDC.64 UR4, c[0x0][0x208] ;  /* 0x0000820000047ab9 */ /* 0x000fe20000000a00 */
[----:B------:R-:W-:-:S02]  /*0060*/  CS2R R4, SRZ ;  /* 0x0000000000047805 */ /* 0x000fc4000001ff00 */
[----:B------:R-:W-:Y:S02]  /*0070*/  CS2R R6, SRZ ;  /* 0x0000000000067805 */ /* 0x000fe4000001ff00 */
[----:B------:R-:W-:Y:S02]  /*0080*/  CS2R R8, SRZ ;  /* 0x0000000000087805 */ /* 0x000fe4000001ff00 */
[----:B------:R-:W-:Y:S01]  /*0090*/  CS2R R10, SRZ ;  /* 0x00000000000a7805 */ /* 0x000fe2000001ff00 */
[----:B------:R-:W5:Y:S01]  /*00a0*/  LDC.64 R30, c[0x0][0x218] ;  /* 0x00008600ff1e7b82 */ /* 0x000f620000000a00 */
[----:B-1----:R-:W-:-:S04]  /*00b0*/  SHF.L.U32 R0, R0, 0x2, RZ ;  /* 0x0000000200007819 */ /* 0x002fc800000006ff */
[----:B------:R-:W-:Y:S02]  /*00c0*/  LOP3.LUT R0, R0, 0x1fc, RZ, 0xc0, !PT ;  /* 0x000001fc00007812 */ /* 0x000fe400078ec0ff */
[----:B---3--:R-:W-:Y:S02]  /*00d0*/  SHF.R.S32.HI R2, RZ, 0x15, R3 ;  /* 0x00000015ff027819 */ /* 0x008fe40000011403 */
[----:B------:R-:W-:Y:S02]  /*00e0*/  LEA R0, R3, R0, 0xa ;  /* 0x0000000003007211 */ /* 0x000fe400078e50ff */
[----:B------:R-:W-:Y:S02]  /*00f0*/  SGXT R3, R2, 0x1 ;  /* 0x000000010203781a */ /* 0x000fe40000000200 */
[----:B------:R-:W-:Y:S02]  /*0100*/  ISETP.GE.AND P1, PT, R0, 0xfa0900, PT ;  /* 0x00fa09000000780c */ /* 0x000fe40003f26270 */
[----:B------:R-:W-:-:S02]  /*0110*/  CS2R R12, SRZ ;  /* 0x00000000000c7805 */ /* 0x000fc4000001ff00 */
[----:B------:R-:W-:Y:S02]  /*0120*/  LEA.HI R3, R3, R0, RZ, 0x6 ;  /* 0x0000000003037211 */ /* 0x000fe400078f30ff */
[----:B------:R-:W-:Y:S01]  /*0130*/  CS2R R14, SRZ ;  /* 0x00000000000e7805 */ /* 0x000fe2000001ff00 */
[----:B----4-:R-:W-:Y:S01]  /*0140*/  IMAD.WIDE R32, R0, 0x4, R32 ;  /* 0x0000000400207825 */ /* 0x010fe200078e0220 */
[----:B------:R-:W-:-:S04]  /*0150*/  LOP3.LUT R3, R3, 0xffffffc0, RZ, 0xc0, !PT ;  /* 0xffffffc003037812 */ /* 0x000fc800078ec0ff */
[----:B------:R-:W-:Y:S01]  /*0160*/  IADD3 R2, R0, -R3, RZ ;  /* 0x8000000300027210 */ /* 0x000fe20007ffe0ff */
[----:B------:R-:W3:Y:S04]  /*0170*/  @!P1 LDG.E.128 R4, desc[UR4][R32.64] ;  /* 0x0000000420049981 */ /* 0x000ee8000c1e1d00 */
[----:B--2---:R-:W-:-:S04]  /*0180*/  IMAD.WIDE R28, R2, 0x4, R28 ;  /* 0x00000004021c7825 */ /* 0x004fc800078e021c */
[----:B-----5:R-:W-:Y:S01]  /*0190*/  IMAD.WIDE R30, R2, 0x4, R30 ;  /* 0x00000004021e7825 */ /* 0x020fe200078e021e */
[----:B------:R-:W2:Y:S04]  /*01a0*/  @!P1 LDG.E.EL.128 R12, desc[UR4][R28.64] ;  /* 0x000000041c0c9981 */ /* 0x000ea8000c2e1d00 */
[----:B------:R-:W3:Y:S01]  /*01b0*/  @!P1 LDG.E.EL.128 R8, desc[UR4][R30.64] ;  /* 0x000000041e089981 */ /* 0x000ee2000c2e1d00 */
[----:B------:R-:W-:-:S04]  /*01c0*/  IADD3 R3, R0, 0x200, RZ ;  /* 0x0000020000037810 */ /* 0x000fc80007ffe0ff */
[----:B------:R-:W-:Y:S02]  /*01d0*/  ISETP.GE.AND P0, PT, R3, 0xfa0900, PT ;  /* 0x00fa09000300780c */ /* 0x000fe40003f06270 */
[----:B------:R-:W-:Y:S02]  /*01e0*/  CS2R R24, SRZ ;  /* 0x0000000000187805 */ /* 0x000fe4000001ff00 */
[----:B------:R-:W-:Y:S02]  /*01f0*/  CS2R R26, SRZ ;  /* 0x00000000001a7805 */ /* 0x000fe4000001ff00 */
[----:B------:R-:W-:Y:S02]  /*0200*/  CS2R R16, SRZ ;  /* 0x0000000000107805 */ /* 0x000fe4000001ff00 */
[----:B------:R-:W-:Y:S02]  /*0210*/  CS2R R18, SRZ ;  /* 0x0000000000127805 */ /* 0x000fe4000001ff00 */
[----:B------:R-:W-:-:S02]  /*0220*/  CS2R R20, SRZ ;  /* 0x0000000000147805 */ /* 0x000fc4000001ff00 */
[----:B------:R-:W-:Y:S01]  /*0230*/  CS2R R22, SRZ ;  /* 0x0000000000167805 */ /* 0x000fe2000001ff00 */
[----:B------:R-:W4:Y:S04]  /*0240*/  @!P0 LDG.E.EL.128 R24, desc[UR4][R28.64] ;  /* 0x000000041c188981 */ /* 0x000f28000c2e1d00 */
[----:B------:R-:W5:Y:S04]  /*0250*/  @!P0 LDG.E.128 R16, desc[UR4][R32.64+0x800] ;  /* 0x0008000420108981 */ /* 0x000f68000c1e1d00 */
[----:B------:R1:W5:Y:S01]  /*0260*/  @!P0 LDG.E.EL.128 R20, desc[UR4][R30.64] ;  /* 0x000000041e148981 */ /* 0x000362000c2e1d00 */
[----:B------:R-:W-:Y:S01]  /*0270*/  HFMA2.MMA R3, -RZ, RZ, 1.625, 0 ;  /* 0x3e800000ff037435 */ /* 0x000fe200000001ff */
[----:B-1----:R-:W1:Y:S02]  /*0280*/  LDC.64 R30, c[0x0][0x230] ;  /* 0x00008c00ff1e7b82 */ /* 0x002e640000000a00 */
[----:B-1----:R-:W-:-:S04]  /*0290*/  IMAD.WIDE R30, R2, 0x4, R30 ;  /* 0x00000004021e7825 */ /* 0x002fc800078e021e */
[----:B--2---:R-:W-:Y:S01]  /*02a0*/  FADD R12, R12, 9.9999997473787516356e-06 ;  /* 0x3727c5ac0c0c7421 */ /* 0x004fe20000000000 */
[----:B---3--:R-:W-:-:S05]  /*02b0*/  FADD R5, -R9, R5 ;  /* 0x0000000509057221 */ /* 0x008fca0000000100 */
[----:B------:R-:W1:Y:S01]  /*02c0*/  MUFU.SQRT R12, R12 ;  /* 0x0000000c000c7308 */ /* 0x000e620000002000 */
[----:B------:R-:W-:Y:S01]  /*02d0*/  FADD R9, R13, 9.9999997473787516356e-06 ;  /* 0x3727c5ac0d097421 */ /* 0x000fe20000000000 */
[----:B------:R-:W-:Y:S01]  /*02e0*/  FADD R4, -R8, R4 ;  /* 0x0000000408047221 */ /* 0x000fe20000000100 */
[----:B------:R-:W-:Y:S01]  /*02f0*/  FADD R8, R14, 9.9999997473787516356e-06 ;  /* 0x3727c5ac0e087421 */ /* 0x000fe20000000000 */
[----:B------:R-:W-:-:S04]  /*0300*/  FADD R14, R15, 9.9999997473787516356e-06 ;  /* 0x3727c5ac0f0e7421 */ /* 0x000fc80000000000 */
[----:B------:R-:W2:Y:S01]  /*0310*/  MUFU.SQRT R9, R9 ;  /* 0x0000000900097308 */ /* 0x000ea20000002000 */
[----:B-1----:R-:W-:-:S07]  /*0320*/  FSETP.GT.AND P5, PT, R12, 8.50705917302346158658e+37, PT ;  /* 0x7e8000000c00780b */ /* 0x002fce0003fa4000 */
[----:B------:R-:W1:Y:S01]  /*0330*/  MUFU.SQRT R8, R8 ;  /* 0x0000000800087308 */ /* 0x000e620000002000 */
[----:B------:R-:W-:Y:S01]  /*0340*/  FSETP.GEU.AND P2, PT, R12, 1.175494350822287508e-38, PT ;  /* 0x008000000c00780b */ /* 0x000fe20003f4e000 */
[----:B----4-:R-:W-:-:S06]  /*0350*/  FADD R24, R24, 9.9999997473787516356e-06 ;  /* 0x3727c5ac18187421 */ /* 0x010fcc0000000000 */
[----:B------:R-:W3:Y:S01]  /*0360*/  MUFU.SQRT R14, R14 ;  /* 0x0000000e000e7308 */ /* 0x000ee20000002000 */
[C---:B--2---:R-:W-:Y:S01]  /*0370*/  FSETP.GT.AND P3, PT, R9.reuse, 8.50705917302346158658e+37, PT ;  /* 0x7e8000000900780b */ /* 0x044fe20003f64000 */
[----:B------:R-:W-:Y:S01]  /*0380*/  FADD R10, -R10, R6 ;  /* 0x000000060a0a7221 */ /* 0x000fe20000000100 */
[----:B------:R-:W-:Y:S01]  /*0390*/  FSETP.GEU.AND P4, PT, R9, 1.175494350822287508e-38, PT ;  /* 0x008000000900780b */ /* 0x000fe20003f8e000 */
[----:B------:R-:W-:Y:S01]  /*03a0*/  @P5 FMUL R12, R12, 0.25 ;  /* 0x3e8000000c0c5820 */ /* 0x000fe20000400000 */
[----:B------:R-:W-:-:S03]  /*03b0*/  FSEL R6, R3, 1, P5 ;  /* 0x3f80000003067808 */ /* 0x000fc60002800000 */
[----:B------:R-:W2:Y:S01]  /*03c0*/  MUFU.SQRT R15, R24 ;  /* 0x00000018000f7308 */ /* 0x000ea20000002000 */
[----:B------:R-:W-:Y:S01]  /*03d0*/  FADD R13, R25, 9.9999997473787516356e-06 ;  /* 0x3727c5ac190d7421 */ /* 0x000fe20000000000 */
[----:B------:R-:W-:Y:S01]  /*03e0*/  FADD R26, R26, 9.9999997473787516356e-06 ;  /* 0x3727c5ac1a1a7421 */ /* 0x000fe20000000000 */
[----:B------:R-:W-:Y:S01]  /*03f0*/  @!P2 FMUL R12, R12, 16777216 ;  /* 0x4b8000000c0ca820 */ /* 0x000fe20000400000 */
[----:B------:R-:W-:Y:S01]  /*0400*/  @!P2 FMUL R6, R6, 16777216 ;  /* 0x4b8000000606a820 */ /* 0x000fe20000400000 */
[----:B-1----:R-:W-:Y:S01]  /*0410*/  FSETP.GT.AND P6, PT, R8, 8.50705917302346158658e+37, PT ;  /* 0x7e8000000800780b */ /* 0x002fe20003fc4000 */
[----:B-----5:R-:W-:Y:S01]  /*0420*/  FADD R16, -R20, R16 ;  /* 0x0000001014107221 */ /* 0x020fe20000000100 */
[----:B---3--:R-:W-:Y:S01]  /*0430*/  FSETP.GT.AND P2, PT, R14, 8.50705917302346158658e+37, PT ;  /* 0x7e8000000e00780b */ /* 0x008fe20003f44000 */
[----:B------:R-:W1:Y:S01]  /*0440*/  MUFU.SQRT R13, R13 ;  /* 0x0000000d000d7308 */ /* 0x000e620000002000 */
[----:B------:R-:W-:Y:S01]  /*0450*/  FSEL R20, R3, 1, P3 ;  /* 0x3f80000003147808 */ /* 0x000fe20001800000 */
[----:B------:R-:W-:Y:S01]  /*0460*/  @P3 FMUL R9, R9, 0.25 ;  /* 0x3e80000009093820 */ /* 0x000fe20000400000 */
[----:B------:R-:W-:-:S02]  /*0470*/  FSETP.GEU.AND P5, PT, R8, 1.175494350822287508e-38, PT ;  /* 0x008000000800780b */ /* 0x000fc40003fae000 */
[----:B------:R-:W-:-:S03]  /*0480*/  FSETP.GEU.AND P3, PT, R14, 1.175494350822287508e-38, PT ;  /* 0x008000000e00780b */ /* 0x000fc60003f6e000 */
[----:B------:R-:W3:Y:S01]  /*0490*/  MUFU.SQRT R25, R26 ;  /* 0x0000001a00197308 */ /* 0x000ee20000002000 */
[----:B------:R-:W-:Y:S01]  /*04a0*/  @!P4 FMUL R9, R9, 16777216 ;  /* 0x4b8000000909c820 */ /* 0x000fe20000400000 */
[----:B------:R-:W-:Y:S01]  /*04b0*/  @!P4 FMUL R20, R20, 16777216 ;  /* 0x4b8000001414c820 */ /* 0x000fe20000400000 */
[----:B--2---:R-:W-:Y:S01]  /*04c0*/  FSETP.GT.AND P4, PT, R15, 8.50705917302346158658e+37, PT ;  /* 0x7e8000000f00780b */ /* 0x004fe20003f84000 */
[----:B------:R-:W-:Y:S01]  /*04d0*/  FADD R11, -R11, R7 ;  /* 0x000000070b0b7221 */ /* 0x000fe20000000100 */
[C---:B------:R-:W-:Y:S01]  /*04e0*/  FSEL R24, R3.reuse, 1, P6 ;  /* 0x3f80000003187808 */ /* 0x040fe20003000000 */
[----:B------:R-:W-:Y:S02]  /*04f0*/  @P6 FMUL R8, R8, 0.25 ;  /* 0x3e80000008086820 */ /* 0x000fe40000400000 */
[----:B------:R2:W4:Y:S01]  /*0500*/  MUFU.RCP R7, R12 ;  /* 0x0000000c00077308 */ /* 0x0005220000001000 */
[----:B------:R-:W-:Y:S01]  /*0510*/  @P2 FMUL R14, R14, 0.25 ;  /* 0x3e8000000e0e2820 */ /* 0x000fe20000400000 */
[----:B------:R-:W-:Y:S01]  /*0520*/  @!P5 FMUL R8, R8, 16777216 ;  /* 0x4b8000000808d820 */ /* 0x000fe20000400000 */
[----:B------:R-:W-:Y:S01]  /*0530*/  @!P5 FMUL R24, R24, 16777216 ;  /* 0x4b8000001818d820 */ /* 0x000fe20000400000 */
[----:B--2---:R-:W-:Y:S01]  /*0540*/  FSEL R12, R3, 1, P2 ;  /* 0x3f800000030c7808 */ /* 0x004fe20001000000 */
[----:B------:R-:W-:Y:S01]  /*0550*/  @!P3 FMUL R14, R14, 16777216 ;  /* 0x4b8000000e0eb820 */ /* 0x000fe20000400000 */
[----:B-1----:R-:W-:-:S03]  /*0560*/  FSETP.GT.AND P5, PT, R13, 8.50705917302346158658e+37, PT ;  /* 0x7e8000000d00780b */ /* 0x002fc60003fa4000 */
[----:B------:R-:W-:Y:S01]  /*0570*/  @!P3 FMUL R12, R12, 16777216 ;  /* 0x4b8000000c0cb820 */ /* 0x000fe20000400000 */
[----:B---3--:R-:W-:Y:S01]  /*0580*/  FSETP.GT.AND P3, PT, R25, 8.50705917302346158658e+37, PT ;  /* 0x7e8000001900780b */ /* 0x008fe20003f64000 */
[----:B------:R-:W-:Y:S01]  /*0590*/  FADD R17, -R21, R17 ;  /* 0x0000001115117221 */ /* 0x000fe20000000100 */
[C---:B------:R-:W-:Y:S01]  /*05a0*/  FSETP.GEU.AND P6, PT, R15.reuse, 1.175494350822287508e-38, PT ;  /* 0x008000000f00780b */ /* 0x040fe20003fce000 */
[----:B------:R-:W-:Y:S01]  /*05b0*/  @P4 FMUL R15, R15, 0.25 ;  /* 0x3e8000000f0f4820 */ /* 0x000fe20000400000 */
[----:B------:R-:W-:Y:S01]  /*05c0*/  FSEL R21, R3, 1, P4 ;  /* 0x3f80000003157808 */ /* 0x000fe20002000000 */
[----:B------:R-:W1:Y:S01]  /*05d0*/  MUFU.RCP R29, R14 ;  /* 0x0000000e001d7308 */ /* 0x000e620000001000 */
[----:B------:R-:W-:Y:S02]  /*05e0*/  FSETP.GEU.AND P2, PT, R13, 1.175494350822287508e-38, PT ;  /* 0x008000000d00780b */ /* 0x000fe40003f4e000 */
[----:B------:R-:W-:Y:S01]  /*05f0*/  FSETP.GEU.AND P4, PT, R25, 1.175494350822287508e-38, PT ;  /* 0x008000001900780b */ /* 0x000fe20003f8e000 */
[----:B------:R-:W-:-:S04]  /*0600*/  FADD R23, -R23, R19 ;  /* 0x0000001317177221 */ /* 0x000fc80000000100 */
[----:B------:R-:W2:Y:S01]  /*0610*/  MUFU.RCP R33, R8 ;  /* 0x0000000800217308 */ /* 0x000ea20000001000 */
[----:B----4-:R-:W-:Y:S01]  /*0620*/  FMUL R19, R7, R6 ;  /* 0x0000000607137220 */ /* 0x010fe20000400000 */
[----:B------:R-:W-:Y:S01]  /*0630*/  @P5 FMUL R13, R13, 0.25 ;  /* 0x3e8000000d0d5820 */ /* 0x000fe20000400000 */
[----:B------:R-:W3:Y:S01]  /*0640*/  LDC.64 R6, c[0x0][0x228] ;  /* 0x00008a00ff067b82 */ /* 0x000ee20000000a00 */
[----:B------:R-:W-:-:S04]  /*0650*/  @P3 FMUL R25, R25, 0.25 ;  /* 0x3e80000019193820 */ /* 0x000fc80000400000 */
[----:B------:R-:W4:Y:S01]  /*0660*/  MUFU.RCP R9, R9 ;  /* 0x0000000900097308 */ /* 0x000f220000001000 */
[----:B------:R-:W-:Y:S01]  /*0670*/  @!P6 FMUL R15, R15, 16777216 ;  /* 0x4b8000000f0fe820 */ /* 0x000fe20000400000 */
[----:B------:R-:W-:Y:S01]  /*0680*/  @!P2 FMUL R13, R13, 16777216 ;  /* 0x4b8000000d0da820 */ /* 0x000fe20000400000 */
[----:B------:R-:W-:Y:S01]  /*0690*/  @!P4 FMUL R25, R25, 16777216 ;  /* 0x4b8000001919c820 */ /* 0x000fe20000400000 */
[----:B-1----:R-:W-:Y:S01]  /*06a0*/  FMUL R12, R29, R12 ;  /* 0x0000000c1d0c7220 */ /* 0x002fe20000400000 */
[----:B--2---:R-:W-:-:S03]  /*06b0*/  FMUL R33, R33, R24 ;  /* 0x0000001821217220 */ /* 0x004fc60000400000 */
[----:B------:R1:W2:Y:S08]  /*06c0*/  MUFU.RCP R8, R15 ;  /* 0x0000000f00087308 */ /* 0x0002b00000001000 */
[----:B------:R-:W5:Y:S01]  /*06d0*/  MUFU.RCP R26, R13 ;  /* 0x0000000d001a7308 */ /* 0x000f620000001000 */
[----:B----4-:R-:W-:Y:S01]  /*06e0*/  FMUL R24, R9, R20 ;  /* 0x0000001409187220 */ /* 0x010fe20000400000 */
[----:B-1----:R-:W-:-:S06]  /*06f0*/  FMUL R15, R33, R10 ;  /* 0x0000000a210f7220 */ /* 0x002fcc0000400000 */
[----:B------:R2:W1:Y:S01]  /*0700*/  MUFU.RCP R29, R25 ;  /* 0x00000019001d7308 */ /* 0x0004620000001000 */
[C---:B------:R-:W-:Y:S02]  /*0710*/  FSEL R9, R3.reuse, 1, P5 ;  /* 0x3f80000003097808 */ /* 0x040fe40002800000 */
[----:B------:R-:W-:Y:S01]  /*0720*/  FSEL R10, R3, 1, P3 ;  /* 0x3f800000030a7808 */ /* 0x000fe20001800000 */
[----:B------:R-:W-:Y:S02]  /*0730*/  @!P6 FMUL R21, R21, 16777216 ;  /* 0x4b8000001515e820 */ /* 0x000fe40000400000 */
[----:B------:R-:W-:Y:S02]  /*0740*/  @!P2 FMUL R9, R9, 16777216 ;  /* 0x4b8000000909a820 */ /* 0x000fe40000400000 */
[----:B------:R-:W-:Y:S01]  /*0750*/  @!P4 FMUL R10, R10, 16777216 ;  /* 0x4b8000000a0ac820 */ /* 0x000fe20000400000 */
[----:B------:R-:W-:Y:S01]  /*0760*/  FMUL R12, R12, R11 ;  /* 0x0000000b0c0c7220 */ /* 0x000fe20000400000 */
[----:B------:R-:W-:Y:S01]  /*0770*/  FMUL R24, R24, R5 ;  /* 0x0000000518187220 */ /* 0x000fe20000400000 */
[----:B------:R-:W-:Y:S01]  /*0780*/  FMUL R19, R19, R4 ;  /* 0x0000000413137220 */ /* 0x000fe20000400000 */
[----:B--2---:R-:W-:Y:S01]  /*0790*/  FMUL R25, R8, R21 ;  /* 0x0000001508197220 */ /* 0x004fe20000400000 */
[----:B-----5:R-:W-:Y:S01]  /*07a0*/  FMUL R26, R26, R9 ;  /* 0x000000091a1a7220 */ /* 0x020fe20000400000 */
[----:B---3--:R-:W-:-:S04]  /*07b0*/  IMAD.WIDE R32, R2, 0x4, R6 ;  /* 0x0000000402207825 */ /* 0x008fc800078e0206 */
[----:B-1----:R-:W-:Y:S01]  /*07c0*/  FMUL R29, R29, R10 ;  /* 0x0000000a1d1d7220 */ /* 0x002fe20000400000 */
[----:B------:R-:W-:Y:S02]  /*07d0*/  CS2R R8, SRZ ;  /* 0x0000000000087805 */ /* 0x000fe4000001ff00 */
[----:B------:R-:W-:Y:S02]  /*07e0*/  CS2R R10, SRZ ;  /* 0x00000000000a7805 */ /* 0x000fe4000001ff00 */
[----:B------:R-:W-:Y:S02]  /*07f0*/  CS2R R4, SRZ ;  /* 0x0000000000047805 */ /* 0x000fe4000001ff00 */
[----:B------:R-:W-:Y:S02]  /*0800*/  CS2R R6, SRZ ;  /* 0x0000000000067805 */ /* 0x000fe4000001ff00 */
[----:B------:R-:W2:Y:S04]  /*0810*/  @!P1 LDG.E.EL.128 R8, desc[UR4][R32.64] ;  /* 0x0000000420089981 */ /* 0x000ea8000c2e1d00 */
[----:B------:R-:W2:Y:S01]  /*0820*/  @!P1 LDG.E.EL.128 R4, desc[UR4][R30.64] ;  /* 0x000000041e049981 */ /* 0x000ea2000c2e1d00 */
[----:B------:R-:W-:-:S04]  /*0830*/  FADD R27, R27, 9.9999997473787516356e-06 ;  /* 0x3727c5ac1b1b7421 */ /* 0x000fc80000000000 */
[----:B------:R-:W1:Y:S02]  /*0840*/  MUFU.SQRT R20, R27 ;  /* 0x0000001b00147308 */ /* 0x000e640000002000 */
[C---:B-1----:R-:W-:Y:S02]  /*0850*/  FSETP.GT.AND P2, PT, R20.reuse, 8.50705917302346158658e+37, PT ;  /* 0x7e8000001400780b */ /* 0x042fe40003f44000 */
[----:B------:R-:W-:-:S11]  /*0860*/  FSETP.GEU.AND P3, PT, R20, 1.175494350822287508e-38, PT ;  /* 0x008000001400780b */ /* 0x000fd60003f6e000 */
[----:B------:R-:W-:-:S04]  /*0870*/  @P2 FMUL R20, R20, 0.25 ;  /* 0x3e80000014142820 */ /* 0x000fc80000400000 */
[----:B------:R-:W-:-:S06]  /*0880*/  @!P3 FMUL R20, R20, 16777216 ;  /* 0x4b8000001414b820 */ /* 0x000fcc0000400000 */
[----:B------:R-:W1:Y:S01]  /*0890*/  MUFU.RCP R20, R20 ;  /* 0x0000001400147308 */ /* 0x000e620000001000 */
[----:B------:R-:W-:-:S05]  /*08a0*/  FSEL R3, R3, 1, P2 ;  /* 0x3f80000003037808 */ /* 0x000fca0001000000 */
[----:B------:R-:W-:Y:S01]  /*08b0*/  @!P3 FMUL R3, R3, 16777216 ;  /* 0x4b8000000303b820 */ /* 0x000fe20000400000 */
[----:B------:R-:W-:-:S03]  /*08c0*/  FADD R18, -R22, R18 ;  /* 0x0000001216127221 */ /* 0x000fc60000000100 */
[----:B-1----:R-:W-:Y:S01]  /*08d0*/  FMUL R2, R20, R3 ;  /* 0x0000000314027220 */ /* 0x002fe20000400000 */
[----:B------:R-:W-:-:S03]  /*08e0*/  CS2R R20, SRZ ;  /* 0x0000000000147805 */ /* 0x000fc6000001ff00 */
[----:B------:R-:W-:Y:S01]  /*08f0*/  FMUL R2, R2, R23 ;  /* 0x0000001702027220 */ /* 0x000fe20000400000 */
[----:B------:R-:W-:-:S06]  /*0900*/  CS2R R22, SRZ ;  /* 0x0000000000167805 */ /* 0x000fcc000001ff00 */
[----:B------:R-:W3:Y:S01]  /*0910*/  @!P0 LDG.E.EL.128 R20, desc[UR4][R30.64] ;  /* 0x000000041e148981 */ /* 0x000ee2000c2e1d00 */
[----:B--2---:R-:W-:Y:S01]  /*0920*/  FFMA R6, R15, R10, R6 ;  /* 0x0000000a0f067223 */ /* 0x004fe20000000006 */
[----:B------:R-:W-:Y:S01]  /*0930*/  FFMA R7, R12, R11, R7 ;  /* 0x0000000b0c077223 */ /* 0x000fe20000000007 */
[----:B------:R-:W-:Y:S02]  /*0940*/  CS2R R12, SRZ ;  /* 0x00000000000c7805 */ /* 0x000fe4000001ff00 */
[----:B------:R-:W-:Y:S01]  /*0950*/  CS2R R14, SRZ ;  /* 0x00000000000e7805 */ /* 0x000fe2000001ff00 */
[----:B------:R-:W1:Y:S05]  /*0960*/  LDC.64 R10, c[0x0][0x238] ;  /* 0x00008e00ff0a7b82 */ /* 0x000e6a0000000a00 */
[----:B------:R-:W3:Y:S01]  /*0970*/  @!P0 LDG.E.EL.128 R12, desc[UR4][R32.64] ;  /* 0x00000004200c8981 */ /* 0x000ee2000c2e1d00 */
[----:B------:R-:W-:Y:S01]  /*0980*/  FFMA R5, R24, R9, R5 ;  /* 0x0000000918057223 */ /* 0x000fe20000000005 */
[----:B------:R-:W-:Y:S01]  /*0990*/  FFMA R4, R19, R8, R4 ;  /* 0x0000000813047223 */ /* 0x000fe20000000004 */
[----:B------:R-:W-:Y:S01]  /*09a0*/  FSETP.GEU.AND P2, PT, R7, RZ, PT ;  /* 0x000000ff0700720b */ /* 0x000fe20003f4e000 */
[----:B------:R-:W-:Y:S01]  /*09b0*/  FMUL R29, R29, R18 ;  /* 0x000000121d1d7220 */ /* 0x000fe20000400000 */
[----:B------:R-:W-:Y:S01]  /*09c0*/  FSETP.GEU.AND P3, PT, R6, RZ, PT ;  /* 0x000000ff0600720b */ /* 0x000fe20003f6e000 */
[----:B------:R-:W-:Y:S01]  /*09d0*/  FMUL R26, R26, R17 ;  /* 0x000000111a1a7220 */ /* 0x000fe20000400000 */
[----:B------:R-:W-:Y:S01]  /*09e0*/  FSETP.GEU.AND P4, PT, R5, RZ, PT ;  /* 0x000000ff0500720b */ /* 0x000fe20003f8e000 */
[----:B------:R-:W-:Y:S01]  /*09f0*/  FMUL R25, R25, R16 ;  /* 0x0000001019197220 */ /* 0x000fe20000400000 */
[----:B------:R-:W-:-:S02]  /*0a00*/  FSETP.GEU.AND P5, PT, R4, RZ, PT ;  /* 0x000000ff0400720b */ /* 0x000fc40003fae000 */
[----:B------:R-:W-:Y:S02]  /*0a10*/  SEL R7, R7, RZ, P2 ;  /* 0x000000ff07077207 */ /* 0x000fe40001000000 */
[----:B------:R-:W-:Y:S02]  /*0a20*/  SEL R6, R6, RZ, P3 ;  /* 0x000000ff06067207 */ /* 0x000fe40001800000 */
[----:B------:R-:W-:Y:S02]  /*0a30*/  SEL R5, R5, RZ, P4 ;  /* 0x000000ff05057207 */ /* 0x000fe40002000000 */
[----:B------:R-:W-:Y:S01]  /*0a40*/  SEL R4, R4, RZ, P5 ;  /* 0x000000ff04047207 */ /* 0x000fe20002800000 */
[----:B-1----:R-:W-:-:S05]  /*0a50*/  IMAD.WIDE R10, R0, 0x4, R10 ;  /* 0x00000004000a7825 */ /* 0x002fca00078e020a */
[----:B------:R1:W-:Y:S01]  /*0a60*/  @!P1 STG.E.128 desc[UR4][R10.64], R4 ;  /* 0x000000040a009986 */ /* 0x0003e2000c101d04 */
[----:B---3--:R-:W-:Y:S01]  /*0a70*/  FFMA R2, R2, R15, R23 ;  /* 0x0000000f02027223 */ /* 0x008fe20000000017 */
[----:B------:R-:W-:Y:S01]  /*0a80*/  FFMA R14, R29, R14, R22 ;  /* 0x0000000e1d0e7223 */ /* 0x000fe20000000016 */
[----:B------:R-:W-:Y:S01]  /*0a90*/  FFMA R13, R26, R13, R21 ;  /* 0x0000000d1a0d7223 */ /* 0x000fe20000000015 */
[----:B------:R-:W-:Y:S02]  /*0aa0*/  FFMA R12, R25, R12, R20 ;  /* 0x0000000c190c7223 */ /* 0x000fe40000000014 */
[----:B------:R-:W-:Y:S02]  /*0ab0*/  FSETP.GEU.AND P1, PT, R2, RZ, PT ;  /* 0x000000ff0200720b */ /* 0x000fe40003f2e000 */
[----:B------:R-:W-:Y:S02]  /*0ac0*/  FSETP.GEU.AND P2, PT, R14, RZ, PT ;  /* 0x000000ff0e00720b */ /* 0x000fe40003f4e000 */
[----:B------:R-:W-:-:S02]  /*0ad0*/  FSETP.GEU.AND P3, PT, R13, RZ, PT ;  /* 0x000000ff0d00720b */ /* 0x000fc40003f6e000 */
[----:B------:R-:W-:Y:S02]  /*0ae0*/  FSETP.GEU.AND P4, PT, R12, RZ, PT ;  /* 0x000000ff0c00720b */ /* 0x000fe40003f8e000 */
[----:B------:R-:W-:Y:S02]  /*0af0*/  SEL R15, R2, RZ, P1 ;  /* 0x000000ff020f7207 */ /* 0x000fe40000800000 */
[----:B------:R-:W-:Y:S02]  /*0b00*/  SEL R14, R14, RZ, P2 ;  /* 0x000000ff0e0e7207 */ /* 0x000fe40001000000 */
[----:B------:R-:W-:Y:S02]  /*0b10*/  SEL R13, R13, RZ, P3 ;  /* 0x000000ff0d0d7207 */ /* 0x000fe40001800000 */
[----:B------:R-:W-:Y:S01]  /*0b20*/  SEL R12, R12, RZ, P4 ;  /* 0x000000ff0c0c7207 */ /* 0x000fe20002000000 */
[----:B-1----:R-:W-:Y:S06]  /*0b30*/  @P0 EXIT ;  /* 0x000000000000094d */ /* 0x002fec0003800000 */
[----:B------:R-:W-:Y:S01]  /*0b40*/  STG.E.128 desc[UR4][R10.64+0x800], R12 ;  /* 0x0008000c0a007986 */ /* 0x000fe2000c101d04 */
[----:B------:R-:W-:Y:S05]  /*0b50*/  EXIT ;  /* 0x000000000000794d */ /* 0x000fea0003800000 */
.L_x_0:
[----:B------:R-:W-:-:S00]  /*0b60*/  BRA `(.L_x_0) ;  /* 0xfffffffc00fc7947 */ /* 0x000fc0000383ffff */
[----:B------:R-:W-:-:S00]  /*0b70*/  NOP ;  /* 0x0000000000007918 */ /* 0x000fc00000000000 */
        /* <DEDUP_REMOVED lines=8> */
.L_x_1:


//--------------------- .nv.global.init           --------------------------
	.section	.nv.global.init,"aw",@progbits
.nv.global.init:
	.type		_$_str,@object
	.size		_$_str,(_$_str_$_2 - _$_str)
_$_str:
        /*0000*/ 	.byte	0x5f, 0x5f, 0x43, 0x55, 0x44, 0x41, 0x5f, 0x46, 0x54, 0x5a, 0x00
	.type		_$_str_$_2,@object
	.size		_$_str_$_2,(.L_1 - _$_str_$_2)
_$_str_$_2:
        /*000b*/ 	.byte	0x5f, 0x5f, 0x43, 0x55, 0x44, 0x41, 0x5f, 0x50, 0x52, 0x45, 0x43, 0x5f, 0x53, 0x51, 0x52, 0x54
        /*001b*/ 	.byte	0x00
.L_1:


//--------------------- .nv.constant0.triton_poi_fused__native_batch_norm_legit_no_training_relu_21 --------------------------
	.section	.nv.constant0.triton_poi_fused__native_batch_norm_legit_no_training_relu_21,"a",@progbits
	.sectionflags	@""
	.align	4
.nv.constant0.triton_poi_fused__native_batch_norm_legit_no_training_relu_21:
	.zero		580
